//
// Generated by NVIDIA NVVM Compiler
//
// Compiler Build ID: CL-36424714
// Cuda compilation tools, release 13.0, V13.0.88
// Based on NVVM 20.0.0
//

.version 9.0
.target sm_100
.address_size 64

	// .globl	_Z6kernelPii
.extern .func  (.param .b32 func_retval0) vprintf
(
	.param .b64 vprintf_param_0,
	.param .b64 vprintf_param_1
)
;
.global .align 1 .b8 $str[4] = {37, 100, 10};
.global .align 1 .b8 $str$1[14] = {37, 100, 32, 45, 32, 37, 100, 32, 45, 32, 37, 100, 10};

.visible .entry _Z6kernelPii(
	.param .u64 .ptr .align 1 _Z6kernelPii_param_0,
	.param .u32 _Z6kernelPii_param_1
)
{
	.local .align 8 .b8 	__local_depot0[16];
	.reg .b64 	%SP;
	.reg .b64 	%SPL;
	.reg .pred 	%p<8>;
	.reg .b32 	%r<39>;
	.reg .b64 	%rd<13>;

	mov.u64 	%SPL, __local_depot0;
	cvta.local.u64 	%SP, %SPL;
	ld.param.u64 	%rd4, [_Z6kernelPii_param_0];
	ld.param.u32 	%r14, [_Z6kernelPii_param_1];
	add.u64 	%rd5, %SP, 0;
	add.u64 	%rd1, %SPL, 0;
	mov.u32 	%r15, %tid.x;
	setp.eq.s32 	%p1, %r15, 0;
	mov.u32 	%r16, %ntid.x;
	add.s32 	%r18, %r16, -1;
	setp.eq.s32 	%p2, %r15, %r18;
	or.pred  	%p3, %p1, %p2;
	@%p3 bra 	$L__BB0_7;
	mov.b32 	%r19, 1;
	st.local.u32 	[%rd1], %r19;
	mov.u64 	%rd6, $str;
	cvta.global.u64 	%rd7, %rd6;
	{ // callseq 0, 0
	.param .b64 param0;
	st.param.b64 	[param0], %rd7;
	.param .b64 param1;
	st.param.b64 	[param1], %rd5;
	.param .b32 retval0;
	call.uni (retval0), 
	vprintf, 
	(
	param0, 
	param1
	);
	ld.param.b32 	%r20, [retval0];
	} // callseq 0
	setp.lt.s32 	%p4, %r14, 3;
	@%p4 bra 	$L__BB0_7;
	mul.lo.s32 	%r2, %r14, %r15;
	add.s32 	%r3, %r14, -2;
	cvta.to.global.u64 	%rd2, %rd4;
	mov.b32 	%r34, 1;
	mov.u64 	%rd10, $str$1;
$L__BB0_3:
	add.s32 	%r24, %r34, %r2;
	mul.wide.u32 	%rd9, %r24, 4;
	add.s64 	%rd3, %rd2, %rd9;
	ld.global.u32 	%r37, [%rd3];
	setp.eq.s32 	%p5, %r37, 0;
	mov.b32 	%r38, 0;
	@%p5 bra 	$L__BB0_6;
	mov.b32 	%r38, 0;
	mov.b32 	%r35, 1;
$L__BB0_5:
	not.b32 	%r27, %r37;
	and.b32  	%r28, %r27, 1;
	mad.lo.s32 	%r38, %r28, %r35, %r38;
	shr.u32 	%r29, %r37, 31;
	add.s32 	%r30, %r37, %r29;
	shr.s32 	%r10, %r30, 1;
	mul.lo.s32 	%r35, %r35, 10;
	st.local.v2.u32 	[%rd1], {%r15, %r34};
	st.local.u32 	[%rd1+8], %r38;
	cvta.global.u64 	%rd11, %rd10;
	{ // callseq 1, 0
	.param .b64 param0;
	st.param.b64 	[param0], %rd11;
	.param .b64 param1;
	st.param.b64 	[param1], %rd5;
	.param .b32 retval0;
	call.uni (retval0), 
	vprintf, 
	(
	param0, 
	param1
	);
	ld.param.b32 	%r31, [retval0];
	} // callseq 1
	add.s32 	%r33, %r37, 1;
	setp.gt.u32 	%p6, %r33, 2;
	mov.u32 	%r37, %r10;
	@%p6 bra 	$L__BB0_5;
$L__BB0_6:
	st.global.u32 	[%rd3], %r38;
	add.s32 	%r13, %r34, 1;
	setp.ne.s32 	%p7, %r34, %r3;
	mov.u32 	%r34, %r13;
	@%p7 bra 	$L__BB0_3;
$L__BB0_7:
	ret;

}


// ===== COMPILED SASS (sm_100) =====

	.target	sm_100

	.elftype	@"ET_EXEC"


//--------------------- .note.nv.tkinfo           --------------------------
	.section	.note.nv.tkinfo,"",@"SHT_NOTE"
	.sectionflags	@"SHF_NOTE_NV_TKINFO"
	.tkinfo
        /*0018*/ 	.word	0x00000002
        /*0030*/ 	.string	""
        /*0030*/ 	.string	"ptxas"
        /*0030*/ 	.string	"Cuda compilation tools, release 13.0, V13.0.88"
        /*0030*/ 	.string	"Build cuda_13.0.r13.0/compiler.36424714_0"
        /*0030*/ 	.string	"-arch sm_100 -m 64 "



//--------------------- .note.nv.cuinfo           --------------------------
	.section	.note.nv.cuinfo,"",@"SHT_NOTE"
	.sectionflags	@"SHF_NOTE_NV_CUINFO"
        /*0018*/ 	.short	0x0002
        /*001a*/ 	.short	0x0064
        /*001c*/ 	.short	0x0082
	.zero		2


//--------------------- .nv.info                  --------------------------
	.section	.nv.info,"",@"SHT_CUDA_INFO"
	.align	4


	//----- nvinfo : EIATTR_REGCOUNT
	.align		4
        /*0000*/ 	.byte	0x04, 0x2f
        /*0002*/ 	.short	(.L_3 - .L_2)
	.align		4
.L_2:
        /*0004*/ 	.word	index@(_Z6kernelPii)
        /*0008*/ 	.word	0x00000020


	//----- nvinfo : EIATTR_FRAME_SIZE
	.align		4
.L_3:
        /*000c*/ 	.byte	0x04, 0x11
        /*000e*/ 	.short	(.L_5 - .L_4)
	.align		4
.L_4:
        /*0010*/ 	.word	index@(_Z6kernelPii)
        /*0014*/ 	.word	0x00000010


	//----- nvinfo : EIATTR_MIN_STACK_SIZE
	.align		4
.L_5:
        /*0018*/ 	.byte	0x04, 0x12
        /*001a*/ 	.short	(.L_7 - .L_6)
	.align		4
.L_6:
        /*001c*/ 	.word	index@(_Z6kernelPii)
        /*0020*/ 	.word	0x00000010
.L_7:


//--------------------- .nv.compat                --------------------------
	.section	.nv.compat,"",@"SHT_CUDA_COMPAT_INFO"
	.align	4
        /*0000*/ 	.byte	0x02, 0x09, 0x00, 0x00, 0x02, 0x02, 0x01, 0x00, 0x02, 0x05, 0x05, 0x00, 0x03, 0x07, 0x01, 0x01
        /*0010*/ 	.byte	0x02, 0x03, 0x00, 0x00, 0x02, 0x06, 0x01, 0x00, 0x04, 0x0b, 0x08, 0x00, 0x09, 0x00, 0x00, 0x00
        /*0020*/ 	.byte	0x00, 0x00, 0x00, 0x00


//--------------------- .nv.info._Z6kernelPii     --------------------------
	.section	.nv.info._Z6kernelPii,"",@"SHT_CUDA_INFO"
	.sectionflags	@""
	.align	4


	//----- nvinfo : EIATTR_CUDA_API_VERSION
	.align		4
        /*0000*/ 	.byte	0x04, 0x37
        /*0002*/ 	.short	(.L_9 - .L_8)
.L_8:
        /*0004*/ 	.word	0x00000082


	//----- nvinfo : EIATTR_KPARAM_INFO
	.align		4
.L_9:
        /*0008*/ 	.byte	0x04, 0x17
        /*000a*/ 	.short	(.L_11 - .L_10)
.L_10:
        /*000c*/ 	.word	0x00000000
        /*0010*/ 	.short	0x0001
        /*0012*/ 	.short	0x0008
        /*0014*/ 	.byte	0x00, 0xf0, 0x11, 0x00


	//----- nvinfo : EIATTR_KPARAM_INFO
	.align		4
.L_11:
        /*0018*/ 	.byte	0x04, 0x17
        /*001a*/ 	.short	(.L_13 - .L_12)
.L_12:
        /*001c*/ 	.word	0x00000000
        /*0020*/ 	.short	0x0000
        /*0022*/ 	.short	0x0000
        /*0024*/ 	.byte	0x00, 0xf5, 0x21, 0x00


	//----- nvinfo : EIATTR_SPARSE_MMA_MASK
	.align		4
.L_13:
        /*0028*/ 	.byte	0x03, 0x50
        /*002a*/ 	.short	0x0000


	//----- nvinfo : EIATTR_MAXREG_COUNT
	.align		4
        /*002c*/ 	.byte	0x03, 0x1b
        /*002e*/ 	.short	0x00ff


	//----- nvinfo : EIATTR_EXTERNS
	.align		4
        /*0030*/ 	.byte	0x04, 0x0f
        /*0032*/ 	.short	(.L_15 - .L_14)


	//   ....[0]....
	.align		4
.L_14:
        /*0034*/ 	.word	index@(vprintf)


	//----- nvinfo : EIATTR_MERCURY_ISA_VERSION
	.align		4
.L_15:
        /*0038*/ 	.byte	0x03, 0x5f
        /*003a*/ 	.short	0x0101


	//----- nvinfo : EIATTR_VRC_CTA_INIT_COUNT
	.align		4
        /*003c*/ 	.byte	0x02, 0x4a
	.zero		1
	.zero		1


	//----- nvinfo : EIATTR_SYSCALL_OFFSETS
	.align		4
        /*0040*/ 	.byte	0x04, 0x46
        /*0042*/ 	.short	(.L_17 - .L_16)


	//   ....[0]....
.L_16:
        /*0044*/ 	.word	0x00000160


	//   ....[1]....
        /*0048*/ 	.word	0x00000390


	//----- nvinfo : EIATTR_EXIT_INSTR_OFFSETS
	.align		4
.L_17:
        /*004c*/ 	.byte	0x04, 0x1c
        /*004e*/ 	.short	(.L_19 - .L_18)


	//   ....[0]....
.L_18:
        /*0050*/ 	.word	0x000000b0


	//   ....[1]....
        /*0054*/ 	.word	0x00000190


	//   ....[2]....
        /*0058*/ 	.word	0x00000450


	//----- nvinfo : EIATTR_CRS_STACK_SIZE
	.align		4
.L_19:
        /*005c*/ 	.byte	0x04, 0x1e
        /*005e*/ 	.short	(.L_21 - .L_20)
.L_20:
        /*0060*/ 	.word	0x00000000


	//----- nvinfo : EIATTR_CBANK_PARAM_SIZE
	.align		4
.L_21:
        /*0064*/ 	.byte	0x03, 0x19
        /*0066*/ 	.short	0x000c


	//----- nvinfo : EIATTR_PARAM_CBANK
	.align		4
        /*0068*/ 	.byte	0x04, 0x0a
        /*006a*/ 	.short	(.L_23 - .L_22)
	.align		4
.L_22:
        /*006c*/ 	.word	index@(.nv.constant0._Z6kernelPii)
        /*0070*/ 	.short	0x0380
        /*0072*/ 	.short	0x000c


	//----- nvinfo : EIATTR_SW_WAR
	.align		4
.L_23:
        /*0074*/ 	.byte	0x04, 0x36
        /*0076*/ 	.short	(.L_25 - .L_24)
.L_24:
        /*0078*/ 	.word	0x00000008
.L_25:


//--------------------- .nv.callgraph             --------------------------
	.section	.nv.callgraph,"",@"SHT_CUDA_CALLGRAPH"
	.align	4
	.sectionentsize	8
	.align		4
        /*0000*/ 	.word	0x00000000
	.align		4
        /*0004*/ 	.word	0xffffffff
	.align		4
        /*0008*/ 	.word	index@(_Z6kernelPii)
	.align		4
        /*000c*/ 	.word	index@(vprintf)
	.align		4
        /*0010*/ 	.word	0x00000000
	.align		4
        /*0014*/ 	.word	0xfffffffe
	.align		4
        /*0018*/ 	.word	0x00000000
	.align		4
        /*001c*/ 	.word	0xfffffffd
	.align		4
        /*0020*/ 	.word	0x00000000
	.align		4
        /*0024*/ 	.word	0xfffffffc


//--------------------- .nv.constant4             --------------------------
	.section	.nv.constant4,"a",@progbits
	.align	8
	.align		8
.nv.constant4:
        /*0000*/ 	.dword	vprintf
	.align		8
        /*0008*/ 	.dword	$str
	.align		8
        /*0010*/ 	.dword	$str$1


//--------------------- .text._Z6kernelPii        --------------------------
	.section	.text._Z6kernelPii,"ax",@progbits
	.align	128
        .global         _Z6kernelPii
        .type           _Z6kernelPii,@function
        .size           _Z6kernelPii,(.L_x_7 - _Z6kernelPii)
        .other          _Z6kernelPii,@"STO_CUDA_ENTRY STV_DEFAULT"
_Z6kernelPii:
.text._Z6kernelPii:
[----:B------:R-:W0:Y:S01]  /*0000*/  LDC R1, c[0x0][0x37c] ;  /* 0x0000df00ff017b82 */ /* 0x000e220000000800 */
[----:B------:R-:W1:Y:S01]  /*0010*/  S2R R18, SR_TID.X ;  /* 0x0000000000127919 */ /* 0x000e620000002100 */
[----:B------:R-:W2:Y:S01]  /*0020*/  LDCU UR6, c[0x0][0x2fc] ;  /* 0x00005f80ff0677ac */ /* 0x000ea20008000800 */
[----:B0-----:R-:W-:Y:S01]  /*0030*/  VIADD R1, R1, 0xfffffff0 ;  /* 0xfffffff001017836 */ /* 0x001fe20000000000 */
[----:B------:R-:W0:Y:S01]  /*0040*/  LDCU UR4, c[0x0][0x360] ;  /* 0x00006c00ff0477ac */ /* 0x000e220008000800 */
[----:B------:R-:W3:Y:S01]  /*0050*/  LDCU UR5, c[0x0][0x2f8] ;  /* 0x00005f00ff0577ac */ /* 0x000ee20008000800 */
[----:B0-----:R-:W-:Y:S02]  /*0060*/  UIADD3 UR4, UPT, UPT, UR4, -0x1, URZ ;  /* 0xffffffff04047890 */ /* 0x001fe4000fffe0ff */
[----:B---3--:R-:W-:-:S04]  /*0070*/  IADD3 R22, P1, PT, R1, UR5, RZ ;  /* 0x0000000501167c10 */ /* 0x008fc8000ff3e0ff */
[----:B-1----:R-:W-:Y:S01]  /*0080*/  ISETP.NE.AND P0, PT, R18, UR4, PT ;  /* 0x0000000412007c0c */ /* 0x002fe2000bf05270 */
[----:B--2---:R-:W-:-:S03]  /*0090*/  IMAD.X R2, RZ, RZ, UR6, P1 ;  /* 0x00000006ff027e24 */ /* 0x004fc600088e06ff */
[----:B------:R-:W-:-:S13]  /*00a0*/  ISETP.EQ.OR P0, PT, R18, RZ, !P0 ;  /* 0x000000ff1200720c */ /* 0x000fda0004702670 */
[----:B------:R-:W-:Y:S05]  /*00b0*/  @P0 EXIT ;  /* 0x000000000000094d */ /* 0x000fea0003800000 */
[----:B------:R-:W-:Y:S01]  /*00c0*/  IMAD.MOV.U32 R10, RZ, RZ, 0x1 ;  /* 0x00000001ff0a7424 */ /* 0x000fe200078e00ff */
[----:B------:R-:W-:Y:S01]  /*00d0*/  MOV R0, 0x0 ;  /* 0x0000000000007802 */ /* 0x000fe20000000f00 */
[----:B------:R-:W0:Y:S01]  /*00e0*/  LDCU.64 UR4, c[0x4][0x8] ;  /* 0x01000100ff0477ac */ /* 0x000e220008000a00 */
[----:B------:R-:W-:Y:S02]  /*00f0*/  IMAD.MOV.U32 R6, RZ, RZ, R22 ;  /* 0x000000ffff067224 */ /* 0x000fe400078e0016 */
[----:B------:R1:W-:Y:S01]  /*0100*/  STL [R1], R10 ;  /* 0x0000000a01007387 */ /* 0x0003e20000100800 */
[----:B------:R1:W2:Y:S01]  /*0110*/  LDC.64 R8, c[0x4][R0] ;  /* 0x0100000000087b82 */ /* 0x0002a20000000a00 */
[----:B------:R-:W-:Y:S02]  /*0120*/  IMAD.MOV.U32 R7, RZ, RZ, R2 ;  /* 0x000000ffff077224 */ /* 0x000fe400078e0002 */
[----:B0-----:R-:W-:Y:S01]  /*0130*/  IMAD.U32 R4, RZ, RZ, UR4 ;  /* 0x00000004ff047e24 */ /* 0x001fe2000f8e00ff */
[----:B-1----:R-:W-:-:S07]  /*0140*/  MOV R5, UR5 ;  /* 0x0000000500057c02 */ /* 0x002fce0008000f00 */
[----:B------:R-:W-:-:S07]  /*0150*/  LEPC R20, `(.L_x_0) ;  /* 0x000000001014794e */ /* 0x000fce0000000000 */
[----:B--2---:R-:W-:Y:S05]  /*0160*/  CALL.ABS.NOINC R8 ;  /* 0x0000000008007343 */ /* 0x004fea0003c00000 */
.L_x_0:
[----:B------:R-:W0:Y:S02]  /*0170*/  LDC R26, c[0x0][0x388] ;  /* 0x0000e200ff1a7b82 */ /* 0x000e240000000800 */
[----:B0-----:R-:W-:-:S13]  /*0180*/  ISETP.GE.AND P0, PT, R26, 0x3, PT ;  /* 0x000000031a00780c */ /* 0x001fda0003f06270 */
[----:B------:R-:W-:Y:S05]  /*0190*/  @!P0 EXIT ;  /* 0x000000000000894d */ /* 0x000fea0003800000 */
[----:B------:R-:W0:Y:S01]  /*01a0*/  LDC.64 R28, c[0x0][0x358] ;  /* 0x0000d600ff1c7b82 */ /* 0x000e220000000a00 */
[----:B------:R-:W-:Y:S02]  /*01b0*/  HFMA2 R19, -RZ, RZ, 0, 5.9604644775390625e-08 ;  /* 0x00000001ff137431 */ /* 0x000fe400000001ff */
[----:B------:R-:W-:-:S07]  /*01c0*/  VIADD R26, R26, 0xfffffffe ;  /* 0xfffffffe1a1a7836 */ /* 0x000fce0000000000 */
.L_x_5:
[----:B-1----:R-:W1:Y:S01]  /*01d0*/  LDC.64 R16, c[0x0][0x380] ;  /* 0x0000e000ff107b82 */ /* 0x002e620000000a00 */
[----:B------:R-:W2:Y:S01]  /*01e0*/  LDCU UR4, c[0x0][0x388] ;  /* 0x00007100ff0477ac */ /* 0x000ea20008000800 */
[----:B0-----:R-:W-:Y:S02]  /*01f0*/  R2UR UR6, R28 ;  /* 0x000000001c0672ca */ /* 0x001fe400000e0000 */
[----:B------:R-:W-:Y:S01]  /*0200*/  R2UR UR7, R29 ;  /* 0x000000001d0772ca */ /* 0x000fe200000e0000 */
[----:B--2---:R-:W-:-:S04]  /*0210*/  IMAD R3, R18, UR4, R19 ;  /* 0x0000000412037c24 */ /* 0x004fc8000f8e0213 */
[----:B-1----:R-:W-:-:S08]  /*0220*/  IMAD.WIDE.U32 R16, R3, 0x4, R16 ;  /* 0x0000000403107825 */ /* 0x002fd000078e0010 */
[----:B------:R-:W2:Y:S01]  /*0230*/  LDG.E R27, desc[UR6][R16.64] ;  /* 0x00000006101b7981 */ /* 0x000ea2000c1e1900 */
[----:B------:R-:W-:Y:S01]  /*0240*/  BSSY.RECONVERGENT B6, `(.L_x_1) ;  /* 0x000001a000067945 */ /* 0x000fe20003800200 */
[----:B------:R-:W-:Y:S01]  /*0250*/  IMAD.MOV.U32 R23, RZ, RZ, RZ ;  /* 0x000000ffff177224 */ /* 0x000fe200078e00ff */
[----:B--2---:R-:W-:-:S13]  /*0260*/  ISETP.NE.AND P0, PT, R27, RZ, PT ;  /* 0x000000ff1b00720c */ /* 0x004fda0003f05270 */
[----:B------:R-:W-:Y:S05]  /*0270*/  @!P0 BRA `(.L_x_2) ;  /* 0x0000000000588947 */ /* 0x000fea0003800000 */
[----:B------:R-:W-:Y:S02]  /*0280*/  IMAD.MOV.U32 R23, RZ, RZ, RZ ;  /* 0x000000ffff177224 */ /* 0x000fe400078e00ff */
[----:B------:R-:W-:-:S07]  /*0290*/  IMAD.MOV.U32 R24, RZ, RZ, 0x1 ;  /* 0x00000001ff187424 */ /* 0x000fce00078e00ff */
.L_x_4:
[C---:B------:R-:W-:Y:S01]  /*02a0*/  LOP3.LUT R0, R27.reuse, 0x1, RZ, 0xc, !PT ;  /* 0x000000011b007812 */ /* 0x040fe200078e0cff */
[----:B------:R0:W-:Y:S01]  /*02b0*/  STL.64 [R1], R18 ;  /* 0x0000001201007387 */ /* 0x0001e20000100a00 */
[----:B------:R-:W-:Y:S01]  /*02c0*/  MOV R8, 0x0 ;  /* 0x0000000000087802 */ /* 0x000fe20000000f00 */
[----:B------:R-:W1:Y:S01]  /*02d0*/  LDCU.64 UR4, c[0x4][0x10] ;  /* 0x01000200ff0477ac */ /* 0x000e620008000a00 */
[----:B------:R-:W-:Y:S01]  /*02e0*/  LEA.HI R25, R27, R27, RZ, 0x1 ;  /* 0x0000001b1b197211 */ /* 0x000fe200078f08ff */
[----:B------:R-:W-:Y:S02]  /*02f0*/  IMAD R23, R0, R24, R23 ;  /* 0x0000001800177224 */ /* 0x000fe400078e0217 */
[----:B------:R-:W-:Y:S01]  /*0300*/  IMAD.MOV.U32 R6, RZ, RZ, R22 ;  /* 0x000000ffff067224 */ /* 0x000fe200078e0016 */
[----:B------:R-:W2:Y:S01]  /*0310*/  LDC.64 R8, c[0x4][R8] ;  /* 0x0100000008087b82 */ /* 0x000ea20000000a00 */
[----:B------:R-:W-:Y:S01]  /*0320*/  IMAD.MOV.U32 R7, RZ, RZ, R2 ;  /* 0x000000ffff077224 */ /* 0x000fe200078e0002 */
[----:B------:R0:W-:Y:S01]  /*0330*/  STL [R1+0x8], R23 ;  /* 0x0000081701007387 */ /* 0x0001e20000100800 */
[----:B------:R-:W-:Y:S01]  /*0340*/  SHF.R.S32.HI R25, RZ, 0x1, R25 ;  /* 0x00000001ff197819 */ /* 0x000fe20000011419 */
[----:B------:R-:W-:Y:S01]  /*0350*/  IMAD R24, R24, 0xa, RZ ;  /* 0x0000000a18187824 */ /* 0x000fe200078e02ff */
[----:B-1----:R-:W-:Y:S01]  /*0360*/  MOV R4, UR4 ;  /* 0x0000000400047c02 */ /* 0x002fe20008000f00 */
[----:B0-----:R-:W-:-:S07]  /*0370*/  IMAD.U32 R5, RZ, RZ, UR5 ;  /* 0x00000005ff057e24 */ /* 0x001fce000f8e00ff */
[----:B------:R-:W-:-:S07]  /*0380*/  LEPC R20, `(.L_x_3) ;  /* 0x000000001014794e */ /* 0x000fce0000000000 */
[----:B--2---:R-:W-:Y:S05]  /*0390*/  CALL.ABS.NOINC R8 ;  /* 0x0000000008007343 */ /* 0x004fea0003c00000 */
.L_x_3:
[----:B------:R-:W-:Y:S01]  /*03a0*/  IADD3 R0, PT, PT, R27, 0x1, RZ ;  /* 0x000000011b007810 */ /* 0x000fe20007ffe0ff */
[----:B------:R-:W-:-:S03]  /*03b0*/  IMAD.MOV.U32 R27, RZ, RZ, R25 ;  /* 0x000000ffff1b7224 */ /* 0x000fc600078e0019 */
[----:B------:R-:W-:-:S13]  /*03c0*/  ISETP.GT.U32.AND P0, PT, R0, 0x2, PT ;  /* 0x000000020000780c */ /* 0x000fda0003f04070 */
[----:B------:R-:W-:Y:S05]  /*03d0*/  @P0 BRA `(.L_x_4) ;  /* 0xfffffffc00b00947 */ /* 0x000fea000383ffff */
.L_x_2:
[----:B------:R-:W-:Y:S05]  /*03e0*/  BSYNC.RECONVERGENT B6 ;  /* 0x0000000000067941 */ /* 0x000fea0003800200 */
.L_x_1:
[----:B------:R-:W-:Y:S02]  /*03f0*/  R2UR UR4, R28 ;  /* 0x000000001c0472ca */ /* 0x000fe400000e0000 */
[----:B------:R-:W-:Y:S02]  /*0400*/  R2UR UR5, R29 ;  /* 0x000000001d0572ca */ /* 0x000fe400000e0000 */
[C---:B------:R-:W-:Y:S01]  /*0410*/  ISETP.NE.AND P0, PT, R19.reuse, R26, PT ;  /* 0x0000001a1300720c */ /* 0x040fe20003f05270 */
[----:B------:R-:W-:-:S10]  /*0420*/  VIADD R19, R19, 0x1 ;  /* 0x0000000113137836 */ /* 0x000fd40000000000 */
[----:B------:R1:W-:Y:S02]  /*0430*/  STG.E desc[UR4][R16.64], R23 ;  /* 0x0000001710007986 */ /* 0x0003e4000c101904 */
[----:B------:R-:W-:Y:S05]  /*0440*/  @P0 BRA `(.L_x_5) ;  /* 0xfffffffc00600947 */ /* 0x000fea000383ffff */
[----:B------:R-:W-:Y:S05]  /*0450*/  EXIT ;  /* 0x000000000000794d */ /* 0x000fea0003800000 */
.L_x_6:
[----:B------:R-:W-:-:S00]  /*0460*/  BRA `(.L_x_6) ;  /* 0xfffffffc00fc7947 */ /* 0x000fc0000383ffff */
[----:B------:R-:W-:-:S00]  /*0470*/  NOP ;  /* 0x0000000000007918 */ /* 0x000fc00000000000 */
        /* <DEDUP_REMOVED lines=8> */
.L_x_7:


//--------------------- .nv.global.init           --------------------------
	.section	.nv.global.init,"aw",@progbits
.nv.global.init:
	.type		$str,@object
	.size		$str,($str$1 - $str)
$str:
        /*0000*/ 	.byte	0x25, 0x64, 0x0a, 0x00
	.type		$str$1,@object
	.size		$str$1,(.L_1 - $str$1)
$str$1:
        /*0004*/ 	.byte	0x25, 0x64, 0x20, 0x2d, 0x20, 0x25, 0x64, 0x20, 0x2d, 0x20, 0x25, 0x64, 0x0a, 0x00
.L_1:


//--------------------- .nv.shared.reserved.0     --------------------------
	.section	.nv.shared.reserved.0,"aw",@nobits
	.weak		__nv_reservedSMEM_offset_0_alias
	.size		__nv_reservedSMEM_offset_0_alias, 0, 64
	.other		__nv_reservedSMEM_offset_0_alias,@"STO_CUDA_RESERVED_SHARED STV_DEFAULT"
__nv_reservedSMEM_offset_0_alias:
	.zero		0
	.zero		64


//--------------------- .nv.constant0._Z6kernelPii --------------------------
	.section	.nv.constant0._Z6kernelPii,"a",@progbits
	.sectionflags	@""
	.align	4
.nv.constant0._Z6kernelPii:
	.zero		908


//--------------------- SYMBOLS --------------------------

	.type		.nv.reservedSmem.offset0,@object
	.size		.nv.reservedSmem.offset0,0x4
	.type		vprintf,@function
